	.headerflags	@"EF_CUDA_TEXMODE_UNIFIED EF_CUDA_64BIT_ADDRESS EF_CUDA_SM86 EF_CUDA_VIRTUAL_SM(EF_CUDA_SM86)"
	.elftype	@"ET_EXEC"


//--------------------- .nv.info                  --------------------------
	.section	.nv.info,"",@"SHT_CUDA_INFO"
	.align	4


	//----- nvinfo : EIATTR_REGCOUNT
	.align		4
        /*0000*/ 	.byte	0x04, 0x2f
        /*0002*/ 	.short	(.L_1 - .L_0)
	.align		4
.L_0:
        /*0004*/ 	.word	index@(triton_red_fused__to_copy_mean_pow_4)
        /*0008*/ 	.word	0x0000000d


	//----- nvinfo : EIATTR_MIN_STACK_SIZE
	.align		4
.L_1:
        /*000c*/ 	.byte	0x04, 0x12
        /*000e*/ 	.short	(.L_3 - .L_2)
	.align		4
.L_2:
        /*0010*/ 	.word	index@(triton_red_fused__to_copy_mean_pow_4)
        /*0014*/ 	.word	0x00000000


	//----- nvinfo : EIATTR_FRAME_SIZE
	.align		4
.L_3:
        /*0018*/ 	.byte	0x04, 0x11
        /*001a*/ 	.short	(.L_5 - .L_4)
	.align		4
.L_4:
        /*001c*/ 	.word	index@(triton_red_fused__to_copy_mean_pow_4)
        /*0020*/ 	.word	0x00000000


	//----- nvinfo : EIATTR_MIN_STACK_SIZE
	.align		4
.L_5:
        /*0024*/ 	.byte	0x04, 0x12
        /*0026*/ 	.short	(.L_7 - .L_6)
	.align		4
.L_6:
        /*0028*/ 	.word	index@(triton_red_fused__to_copy_mean_pow_4)
        /*002c*/ 	.word	0x00000000
.L_7:


//--------------------- .nv.info.triton_red_fused__to_copy_mean_pow_4 --------------------------
	.section	.nv.info.triton_red_fused__to_copy_mean_pow_4,"",@"SHT_CUDA_INFO"
	.sectionflags	@""
	.align	4


	//----- nvinfo : EIATTR_CUDA_API_VERSION
	.align		4
        /*0000*/ 	.byte	0x04, 0x37
        /*0002*/ 	.short	(.L_9 - .L_8)
.L_8:
        /*0004*/ 	.word	0x0000007c


	//----- nvinfo : EIATTR_SW2861232_WAR
	.align		4
.L_9:
        /*0008*/ 	.byte	0x01, 0x35
	.zero		2


	//----- nvinfo : EIATTR_PARAM_CBANK
	.align		4
        /*000c*/ 	.byte	0x04, 0x0a
        /*000e*/ 	.short	(.L_11 - .L_10)
	.align		4
.L_10:
        /*0010*/ 	.word	index@(.nv.constant0.triton_red_fused__to_copy_mean_pow_4)
        /*0014*/ 	.short	0x0160
        /*0016*/ 	.short	0x0020


	//----- nvinfo : EIATTR_CBANK_PARAM_SIZE
	.align		4
.L_11:
        /*0018*/ 	.byte	0x03, 0x19
        /*001a*/ 	.short	0x0020


	//----- nvinfo : EIATTR_KPARAM_INFO
	.align		4
        /*001c*/ 	.byte	0x04, 0x17
        /*001e*/ 	.short	(.L_13 - .L_12)
.L_12:
        /*0020*/ 	.word	0x00000000
        /*0024*/ 	.short	0x0004
        /*0026*/ 	.short	0x0018
        /*0028*/ 	.byte	0x00, 0xf4, 0x21, 0x00


	//----- nvinfo : EIATTR_KPARAM_INFO
	.align		4
.L_13:
        /*002c*/ 	.byte	0x04, 0x17
        /*002e*/ 	.short	(.L_15 - .L_14)
.L_14:
        /*0030*/ 	.word	0x00000000
        /*0034*/ 	.short	0x0003
        /*0036*/ 	.short	0x0014
        /*0038*/ 	.byte	0x00, 0xf0, 0x11, 0x00


	//----- nvinfo : EIATTR_KPARAM_INFO
	.align		4
.L_15:
        /*003c*/ 	.byte	0x04, 0x17
        /*003e*/ 	.short	(.L_17 - .L_16)
.L_16:
        /*0040*/ 	.word	0x00000000
        /*0044*/ 	.short	0x0002
        /*0046*/ 	.short	0x0010
        /*0048*/ 	.byte	0x00, 0xf0, 0x11, 0x00


	//----- nvinfo : EIATTR_KPARAM_INFO
	.align		4
.L_17:
        /*004c*/ 	.byte	0x04, 0x17
        /*004e*/ 	.short	(.L_19 - .L_18)
.L_18:
        /*0050*/ 	.word	0x00000000
        /*0054*/ 	.short	0x0001
        /*0056*/ 	.short	0x0008
        /*0058*/ 	.byte	0x00, 0xf4, 0x21, 0x00


	//----- nvinfo : EIATTR_KPARAM_INFO
	.align		4
.L_19:
        /*005c*/ 	.byte	0x04, 0x17
        /*005e*/ 	.short	(.L_21 - .L_20)
.L_20:
        /*0060*/ 	.word	0x00000000
        /*0064*/ 	.short	0x0000
        /*0066*/ 	.short	0x0000
        /*0068*/ 	.byte	0x00, 0xf4, 0x21, 0x00


	//----- nvinfo : EIATTR_MAXREG_COUNT
	.align		4
.L_21:
        /*006c*/ 	.byte	0x03, 0x1b
        /*006e*/ 	.short	0x00ff


	//----- nvinfo : EIATTR_COOP_GROUP_MASK_REGIDS
	.align		4
        /*0070*/ 	.byte	0x04, 0x29
        /*0072*/ 	.short	(.L_23 - .L_22)


	//   ....[0]....
.L_22:
        /*0074*/ 	.word	0xffffffff


	//   ....[1]....
        /*0078*/ 	.word	0xffffffff


	//   ....[2]....
        /*007c*/ 	.word	0xffffffff


	//   ....[3]....
        /*0080*/ 	.word	0xffffffff


	//   ....[4]....
        /*0084*/ 	.word	0xffffffff


	//   ....[5]....
        /*0088*/ 	.word	0xffffffff


	//----- nvinfo : EIATTR_COOP_GROUP_INSTR_OFFSETS
	.align		4
.L_23:
        /*008c*/ 	.byte	0x04, 0x28
        /*008e*/ 	.short	(.L_25 - .L_24)


	//   ....[0]....
.L_24:
        /*0090*/ 	.word	0x000001a0


	//   ....[1]....
        /*0094*/ 	.word	0x000001d0


	//   ....[2]....
        /*0098*/ 	.word	0x00000210


	//   ....[3]....
        /*009c*/ 	.word	0x00000230


	//   ....[4]....
        /*00a0*/ 	.word	0x00000250


	//   ....[5]....
        /*00a4*/ 	.word	0x000002e0


	//----- nvinfo : EIATTR_EXIT_INSTR_OFFSETS
	.align		4
.L_25:
        /*00a8*/ 	.byte	0x04, 0x1c
        /*00aa*/ 	.short	(.L_27 - .L_26)


	//   ....[0]....
.L_26:
        /*00ac*/ 	.word	0x00000320


	//   ....[1]....
        /*00b0*/ 	.word	0x00000370


	//----- nvinfo : EIATTR_REQNTID
	.align		4
.L_27:
        /*00b4*/ 	.byte	0x04, 0x10
        /*00b6*/ 	.short	(.L_29 - .L_28)
.L_28:
        /*00b8*/ 	.word	0x00000040
        /*00bc*/ 	.word	0x00000001
        /*00c0*/ 	.word	0x00000001
.L_29:


//--------------------- .nv.callgraph             --------------------------
	.section	.nv.callgraph,"",@"SHT_CUDA_CALLGRAPH"
	.align	4
	.sectionentsize	8
	.align		4
        /*0000*/ 	.word	0x00000000
	.align		4
        /*0004*/ 	.word	0xffffffff
	.align		4
        /*0008*/ 	.word	0x00000000
	.align		4
        /*000c*/ 	.word	0xfffffffe
	.align		4
        /*0010*/ 	.word	0x00000000
	.align		4
        /*0014*/ 	.word	0xfffffffd
	.align		4
        /*0018*/ 	.word	0x00000000
	.align		4
        /*001c*/ 	.word	0xfffffffc


//--------------------- .nv.rel.action            --------------------------
	.section	.nv.rel.action,"",@"SHT_CUDA_RELOCINFO"
	.align	8
	.sectionentsize	8
        /*0000*/ 	.byte	0x73, 0x00, 0x00, 0x00, 0x00, 0x00, 0x00, 0x00, 0x00, 0x00, 0x00, 0x11, 0x25, 0x00, 0x05, 0x36


//--------------------- .nv.constant0.triton_red_fused__to_copy_mean_pow_4 --------------------------
	.section	.nv.constant0.triton_red_fused__to_copy_mean_pow_4,"a",@progbits
	.sectionflags	@""
	.align	4
.nv.constant0.triton_red_fused__to_copy_mean_pow_4:
	.zero		384


//--------------------- .text.triton_red_fused__to_copy_mean_pow_4 --------------------------
	.section	.text.triton_red_fused__to_copy_mean_pow_4,"ax",@progbits
	.sectionflags	@"SHF_BARRIERS=1"
	.sectioninfo	@"SHI_REGISTERS=13"
	.align	128
        .global         triton_red_fused__to_copy_mean_pow_4
        .type           triton_red_fused__to_copy_mean_pow_4,@function
        .size           triton_red_fused__to_copy_mean_pow_4,(.L_x_2 - triton_red_fused__to_copy_mean_pow_4)
        .other          triton_red_fused__to_copy_mean_pow_4,@"STO_CUDA_ENTRY STV_DEFAULT"
triton_red_fused__to_copy_mean_pow_4:
.text.triton_red_fused__to_copy_mean_pow_4:
[----:B------:R-:W-:Y:S02]  /*0000*/  IMAD.MOV.U32 R1, RZ, RZ, c[0x0][0x28] ;  /* 0x00000a00ff017624 */ /* 0x000fe400078e00ff */
[----:B------:R-:W0:Y:S01]  /*0010*/  S2R R8, SR_CTAID.X ;  /* 0x0000000000087919 */ /* 0x000e220000002500 */
[----:B------:R-:W-:Y:S01]  /*0020*/  IMAD.MOV.U32 R2, RZ, RZ, 0x2 ;  /* 0x00000002ff027424 */ /* 0x000fe200078e00ff */
[----:B------:R-:W-:Y:S02]  /*0030*/  ULDC.64 UR4, c[0x0][0x118] ;  /* 0x0000460000047ab9 */ /* 0x000fe40000000a00 */
[----:B------:R-:W1:Y:S01]  /*0040*/  S2R R10, SR_TID.X ;  /* 0x00000000000a7919 */ /* 0x000e620000002100 */
[C---:B0-----:R-:W-:Y:S01]  /*0050*/  IMAD.HI R0, R8.reuse, 0x2aaaaaab, RZ ;  /* 0x2aaaaaab08007827 */ /* 0x041fe200078e02ff */
[----:B------:R-:W-:-:S04]  /*0060*/  ISETP.GE.AND P0, PT, R8, 0x15180, PT ;  /* 0x000151800800780c */ /* 0x000fc80003f06270 */
[----:B------:R-:W-:-:S04]  /*0070*/  SHF.R.U32.HI R3, RZ, 0x1f, R0 ;  /* 0x0000001fff037819 */ /* 0x000fc80000011600 */
[----:B------:R-:W-:Y:S01]  /*0080*/  LEA.HI.SX32 R3, R0, R3, 0x1e ;  /* 0x0000000300037211 */ /* 0x000fe200078ff2ff */
[----:B-1----:R-:W-:-:S04]  /*0090*/  IMAD.SHL.U32 R0, R10, 0x2, RZ ;  /* 0x000000020a007824 */ /* 0x002fc800078e00ff */
[----:B------:R-:W-:Y:S01]  /*00a0*/  IMAD R5, R3, -0x18, R8 ;  /* 0xffffffe803057824 */ /* 0x000fe200078e0208 */
[----:B------:R-:W-:-:S04]  /*00b0*/  LOP3.LUT R0, R0, 0x7e, RZ, 0xc0, !PT ;  /* 0x0000007e00007812 */ /* 0x000fc800078ec0ff */
[----:B------:R-:W-:-:S05]  /*00c0*/  LEA R0, R5, R0, 0x7 ;  /* 0x0000000005007211 */ /* 0x000fca00078e38ff */
[----:B------:R-:W-:Y:S01]  /*00d0*/  IMAD R3, R3, 0x2400, R0 ;  /* 0x0000240003037824 */ /* 0x000fe200078e0200 */
[----:B------:R-:W-:-:S03]  /*00e0*/  MOV R0, RZ ;  /* 0x000000ff00007202 */ /* 0x000fc60000000f00 */
[----:B------:R-:W-:Y:S01]  /*00f0*/  IMAD.WIDE R2, R3, R2, c[0x0][0x160] ;  /* 0x0000580003027625 */ /* 0x000fe200078e0202 */
[----:B------:R-:W-:Y:S05]  /*0100*/  @P0 BRA `(.L_x_0) ;  /* 0x0000001000000947 */ /* 0x000fea0003800000 */
[----:B------:R0:W5:Y:S02]  /*0110*/  LDG.E.EF R0, [R2.64] ;  /* 0x0000000402007981 */ /* 0x000164000c0e1900 */
.L_x_0:
[C---:B0----5:R-:W-:Y:S02]  /*0120*/  PRMT R2, R0.reuse, 0x7632, R2 ;  /* 0x0000763200027816 */ /* 0x061fe40000000002 */
[----:B------:R-:W-:Y:S02]  /*0130*/  SHF.L.U32 R0, R0, 0x10, RZ ;  /* 0x0000001000007819 */ /* 0x000fe400000006ff */
[----:B------:R-:W-:Y:S01]  /*0140*/  ISETP.GE.AND P1, PT, R10, 0x2, PT ;  /* 0x000000020a00780c */ /* 0x000fe20003f26270 */
[----:B------:R-:W-:-:S04]  /*0150*/  IMAD.U32 R2, R2, 0x10000, RZ ;  /* 0x0001000002027824 */ /* 0x000fc800078e00ff */
[----:B------:R-:W-:-:S04]  /*0160*/  FMUL R3, R2, R2 ;  /* 0x0000000202037220 */ /* 0x000fc80000400000 */
[----:B------:R-:W-:-:S05]  /*0170*/  FFMA R3, R0, R0, R3 ;  /* 0x0000000000037223 */ /* 0x000fca0000000003 */
[----:B------:R-:W-:Y:S02]  /*0180*/  FSEL R3, R3, RZ, !P0 ;  /* 0x000000ff03037208 */ /* 0x000fe40004000000 */
[----:B------:R-:W-:-:S03]  /*0190*/  LOP3.LUT P0, RZ, R10, 0x1f, RZ, 0xc0, !PT ;  /* 0x0000001f0aff7812 */ /* 0x000fc6000780c0ff */
[----:B------:R-:W0:Y:S02]  /*01a0*/  SHFL.BFLY PT, R0, R3, 0x10, 0x1f ;  /* 0x0e001f0003007f89 */ /* 0x000e2400000e0000 */
[----:B0-----:R-:W-:Y:S01]  /*01b0*/  FADD R0, R3, R0 ;  /* 0x0000000003007221 */ /* 0x001fe20000000000 */
[----:B------:R-:W-:-:S04]  /*01c0*/  SHF.R.U32.HI R3, RZ, 0x3, R10 ;  /* 0x00000003ff037819 */ /* 0x000fc8000001160a */
[----:B------:R-:W0:Y:S01]  /*01d0*/  SHFL.BFLY PT, R5, R0, 0x8, 0x1f ;  /* 0x0d001f0000057f89 */ /* 0x000e2200000e0000 */
[----:B------:R-:W-:Y:S01]  /*01e0*/  LOP3.LUT R3, R3, 0x4, RZ, 0xc0, !PT ;  /* 0x0000000403037812 */ /* 0x000fe200078ec0ff */
[----:B0-----:R-:W-:Y:S01]  /*01f0*/  FADD R5, R0, R5 ;  /* 0x0000000500057221 */ /* 0x001fe20000000000 */
[----:B------:R-:W-:-:S04]  /*0200*/  LOP3.LUT R0, R10, 0x1, RZ, 0xc0, !PT ;  /* 0x000000010a007812 */ /* 0x000fc800078ec0ff */
[----:B------:R-:W0:Y:S02]  /*0210*/  SHFL.BFLY PT, R2, R5, 0x4, 0x1f ;  /* 0x0c801f0005027f89 */ /* 0x000e2400000e0000 */
[----:B0-----:R-:W-:-:S05]  /*0220*/  FADD R2, R5, R2 ;  /* 0x0000000205027221 */ /* 0x001fca0000000000 */
[----:B------:R-:W0:Y:S02]  /*0230*/  SHFL.BFLY PT, R7, R2, 0x2, 0x1f ;  /* 0x0c401f0002077f89 */ /* 0x000e2400000e0000 */
[----:B0-----:R-:W-:-:S05]  /*0240*/  FADD R7, R2, R7 ;  /* 0x0000000702077221 */ /* 0x001fca0000000000 */
[----:B------:R-:W0:Y:S02]  /*0250*/  SHFL.BFLY PT, R4, R7, 0x1, 0x1f ;  /* 0x0c201f0007047f89 */ /* 0x000e2400000e0000 */
[----:B0-----:R-:W-:-:S05]  /*0260*/  FADD R4, R7, R4 ;  /* 0x0000000407047221 */ /* 0x001fca0000000000 */
[----:B------:R-:W-:Y:S04]  /*0270*/  @!P0 STS [R3], R4 ;  /* 0x0000000403008388 */ /* 0x000fe80000000800 */
[----:B------:R-:W-:Y:S01]  /*0280*/  BAR.SYNC.DEFER_BLOCKING 0x0 ;  /* 0x0000000000007b1d */ /* 0x000fe20000010000 */
[----:B------:R-:W-:-:S04]  /*0290*/  ISETP.NE.U32.AND P0, PT, R0, 0x1, PT ;  /* 0x000000010000780c */ /* 0x000fc80003f05070 */
[C---:B------:R-:W-:Y:S01]  /*02a0*/  ISETP.LT.AND P0, PT, R10.reuse, 0x2, P0 ;  /* 0x000000020a00780c */ /* 0x040fe20000701270 */
[----:B------:R-:W0:Y:S01]  /*02b0*/  @!P1 LDS R6, [R10.X4] ;  /* 0x000000000a069984 */ /* 0x000e220000004800 */
[----:B------:R-:W-:-:S04]  /*02c0*/  LOP3.LUT P1, RZ, R10, 0x3f, RZ, 0xc0, !PT ;  /* 0x0000003f0aff7812 */ /* 0x000fc8000782c0ff */
[----:B------:R-:W-:Y:S01]  /*02d0*/  ISETP.LT.AND P1, PT, R8, 0x15180, !P1 ;  /* 0x000151800800780c */ /* 0x000fe20004f21270 */
[----:B0-----:R-:W0:Y:S02]  /*02e0*/  SHFL.BFLY PT, R5, R6, 0x1, 0x1f ;  /* 0x0c201f0006057f89 */ /* 0x001e2400000e0000 */
[----:B0-----:R-:W-:-:S05]  /*02f0*/  FADD R5, R6, R5 ;  /* 0x0000000506057221 */ /* 0x001fca0000000000 */
[----:B------:R0:W-:Y:S04]  /*0300*/  @P0 STS [R10.X4], R5 ;  /* 0x000000050a000388 */ /* 0x0001e80000004800 */
[----:B------:R-:W-:Y:S06]  /*0310*/  BAR.SYNC.DEFER_BLOCKING 0x0 ;  /* 0x0000000000007b1d */ /* 0x000fec0000010000 */
[----:B------:R-:W-:Y:S05]  /*0320*/  @!P1 EXIT ;  /* 0x000000000000994d */ /* 0x000fea0003800000 */
[----:B0-----:R-:W0:Y:S01]  /*0330*/  LDS R5, [RZ] ;  /* 0x00000000ff057984 */ /* 0x001e220000000800 */
[----:B------:R-:W-:-:S04]  /*0340*/  IMAD.MOV.U32 R3, RZ, RZ, 0x4 ;  /* 0x00000004ff037424 */ /* 0x000fc800078e00ff */
[----:B------:R-:W-:-:S05]  /*0350*/  IMAD.WIDE R2, R8, R3, c[0x0][0x168] ;  /* 0x00005a0008027625 */ /* 0x000fca00078e0203 */
[----:B0-----:R-:W-:Y:S01]  /*0360*/  STG.E [R2.64], R5 ;  /* 0x0000000502007986 */ /* 0x001fe2000c101904 */
[----:B------:R-:W-:Y:S05]  /*0370*/  EXIT ;  /* 0x000000000000794d */ /* 0x000fea0003800000 */
.L_x_1:
[----:B------:R-:W-:-:S00]  /*0380*/  BRA `(.L_x_1) ;  /* 0xfffffff000007947 */ /* 0x000fc0000383ffff */
[----:B------:R-:W-:-:S00]  /*0390*/  NOP ;  /* 0x0000000000007918 */ /* 0x000fc00000000000 */
        /* <DEDUP_REMOVED lines=14> */
.L_x_2:


//--------------------- .nv.shared.triton_red_fused__to_copy_mean_pow_4 --------------------------
	.section	.nv.shared.triton_red_fused__to_copy_mean_pow_4,"aw",@nobits
	.sectionflags	@""
	.align	16
